//
// Generated by NVIDIA NVVM Compiler
//
// Compiler Build ID: CL-36424714
// Cuda compilation tools, release 13.0, V13.0.88
// Based on NVVM 20.0.0
//

.version 9.0
.target sm_100
.address_size 64

	// .globl	_Z16factorial_kernelPi

.visible .entry _Z16factorial_kernelPi(
	.param .u64 .ptr .align 1 _Z16factorial_kernelPi_param_0
)
{
	.reg .pred 	%p<6>;
	.reg .b32 	%r<44>;
	.reg .b64 	%rd<5>;

	ld.param.u64 	%rd1, [_Z16factorial_kernelPi_param_0];
	mov.u32 	%r1, %tid.x;
	setp.eq.s32 	%p1, %r1, 0;
	mov.b32 	%r43, 1;
	@%p1 bra 	$L__BB0_8;
	and.b32  	%r2, %r1, 3;
	setp.lt.u32 	%p2, %r1, 4;
	mov.b32 	%r43, 1;
	mov.b32 	%r41, 2;
	@%p2 bra 	$L__BB0_5;
	and.b32  	%r28, %r1, 1020;
	neg.s32 	%r34, %r28;
	mov.b32 	%r43, 1;
	mov.b32 	%r35, 5;
$L__BB0_3:
	add.s32 	%r29, %r35, -3;
	mul.lo.s32 	%r30, %r29, %r43;
	mad.lo.s32 	%r31, %r30, %r29, %r30;
	add.s32 	%r32, %r35, -1;
	mul.lo.s32 	%r33, %r32, %r31;
	mul.lo.s32 	%r43, %r35, %r33;
	add.s32 	%r35, %r35, 4;
	add.s32 	%r34, %r34, 4;
	setp.ne.s32 	%p3, %r34, 0;
	@%p3 bra 	$L__BB0_3;
	add.s32 	%r41, %r35, -3;
$L__BB0_5:
	setp.eq.s32 	%p4, %r2, 0;
	@%p4 bra 	$L__BB0_8;
	neg.s32 	%r40, %r2;
$L__BB0_7:
	.pragma "nounroll";
	mul.lo.s32 	%r43, %r41, %r43;
	add.s32 	%r41, %r41, 1;
	add.s32 	%r40, %r40, 1;
	setp.ne.s32 	%p5, %r40, 0;
	@%p5 bra 	$L__BB0_7;
$L__BB0_8:
	cvta.to.global.u64 	%rd2, %rd1;
	mul.wide.u32 	%rd3, %r1, 4;
	add.s64 	%rd4, %rd2, %rd3;
	st.global.u32 	[%rd4], %r43;
	ret;

}


// ===== COMPILED SASS (sm_100) =====

	.target	sm_100

	.elftype	@"ET_EXEC"


//--------------------- .note.nv.tkinfo           --------------------------
	.section	.note.nv.tkinfo,"",@"SHT_NOTE"
	.sectionflags	@"SHF_NOTE_NV_TKINFO"
	.tkinfo
        /*0018*/ 	.word	0x00000002
        /*0030*/ 	.string	""
        /*0030*/ 	.string	"ptxas"
        /*0030*/ 	.string	"Cuda compilation tools, release 13.0, V13.0.88"
        /*0030*/ 	.string	"Build cuda_13.0.r13.0/compiler.36424714_0"
        /*0030*/ 	.string	"-arch sm_100 -m 64 "



//--------------------- .note.nv.cuinfo           --------------------------
	.section	.note.nv.cuinfo,"",@"SHT_NOTE"
	.sectionflags	@"SHF_NOTE_NV_CUINFO"
        /*0018*/ 	.short	0x0002
        /*001a*/ 	.short	0x0064
        /*001c*/ 	.short	0x0082
	.zero		2


//--------------------- .nv.info                  --------------------------
	.section	.nv.info,"",@"SHT_CUDA_INFO"
	.align	4


	//----- nvinfo : EIATTR_REGCOUNT
	.align		4
        /*0000*/ 	.byte	0x04, 0x2f
        /*0002*/ 	.short	(.L_1 - .L_0)
	.align		4
.L_0:
        /*0004*/ 	.word	index@(_Z16factorial_kernelPi)
        /*0008*/ 	.word	0x0000000b


	//----- nvinfo : EIATTR_FRAME_SIZE
	.align		4
.L_1:
        /*000c*/ 	.byte	0x04, 0x11
        /*000e*/ 	.short	(.L_3 - .L_2)
	.align		4
.L_2:
        /*0010*/ 	.word	index@(_Z16factorial_kernelPi)
        /*0014*/ 	.word	0x00000000


	//----- nvinfo : EIATTR_MIN_STACK_SIZE
	.align		4
.L_3:
        /*0018*/ 	.byte	0x04, 0x12
        /*001a*/ 	.short	(.L_5 - .L_4)
	.align		4
.L_4:
        /*001c*/ 	.word	index@(_Z16factorial_kernelPi)
        /*0020*/ 	.word	0x00000000
.L_5:


//--------------------- .nv.compat                --------------------------
	.section	.nv.compat,"",@"SHT_CUDA_COMPAT_INFO"
	.align	4
        /*0000*/ 	.byte	0x02, 0x09, 0x00, 0x00, 0x02, 0x02, 0x01, 0x00, 0x02, 0x05, 0x05, 0x00, 0x03, 0x07, 0x01, 0x01
        /*0010*/ 	.byte	0x02, 0x03, 0x00, 0x00, 0x02, 0x06, 0x01, 0x00, 0x04, 0x0b, 0x08, 0x00, 0x09, 0x00, 0x00, 0x00
        /*0020*/ 	.byte	0x00, 0x00, 0x00, 0x00


//--------------------- .nv.info._Z16factorial_kernelPi --------------------------
	.section	.nv.info._Z16factorial_kernelPi,"",@"SHT_CUDA_INFO"
	.sectionflags	@""
	.align	4


	//----- nvinfo : EIATTR_CUDA_API_VERSION
	.align		4
        /*0000*/ 	.byte	0x04, 0x37
        /*0002*/ 	.short	(.L_7 - .L_6)
.L_6:
        /*0004*/ 	.word	0x00000082


	//----- nvinfo : EIATTR_KPARAM_INFO
	.align		4
.L_7:
        /*0008*/ 	.byte	0x04, 0x17
        /*000a*/ 	.short	(.L_9 - .L_8)
.L_8:
        /*000c*/ 	.word	0x00000000
        /*0010*/ 	.short	0x0000
        /*0012*/ 	.short	0x0000
        /*0014*/ 	.byte	0x00, 0xf5, 0x21, 0x00


	//----- nvinfo : EIATTR_SPARSE_MMA_MASK
	.align		4
.L_9:
        /*0018*/ 	.byte	0x03, 0x50
        /*001a*/ 	.short	0x0000


	//----- nvinfo : EIATTR_MAXREG_COUNT
	.align		4
        /*001c*/ 	.byte	0x03, 0x1b
        /*001e*/ 	.short	0x00ff


	//----- nvinfo : EIATTR_MERCURY_ISA_VERSION
	.align		4
        /*0020*/ 	.byte	0x03, 0x5f
        /*0022*/ 	.short	0x0101


	//----- nvinfo : EIATTR_VRC_CTA_INIT_COUNT
	.align		4
        /*0024*/ 	.byte	0x02, 0x4a
	.zero		1
	.zero		1


	//----- nvinfo : EIATTR_EXIT_INSTR_OFFSETS
	.align		4
        /*0028*/ 	.byte	0x04, 0x1c
        /*002a*/ 	.short	(.L_11 - .L_10)


	//   ....[0]....
.L_10:
        /*002c*/ 	.word	0x000006a0


	//----- nvinfo : EIATTR_CRS_STACK_SIZE
	.align		4
.L_11:
        /*0030*/ 	.byte	0x04, 0x1e
        /*0032*/ 	.short	(.L_13 - .L_12)
.L_12:
        /*0034*/ 	.word	0x00000000


	//----- nvinfo : EIATTR_CBANK_PARAM_SIZE
	.align		4
.L_13:
        /*0038*/ 	.byte	0x03, 0x19
        /*003a*/ 	.short	0x0008


	//----- nvinfo : EIATTR_PARAM_CBANK
	.align		4
        /*003c*/ 	.byte	0x04, 0x0a
        /*003e*/ 	.short	(.L_15 - .L_14)
	.align		4
.L_14:
        /*0040*/ 	.word	index@(.nv.constant0._Z16factorial_kernelPi)
        /*0044*/ 	.short	0x0380
        /*0046*/ 	.short	0x0008


	//----- nvinfo : EIATTR_SW_WAR
	.align		4
.L_15:
        /*0048*/ 	.byte	0x04, 0x36
        /*004a*/ 	.short	(.L_17 - .L_16)
.L_16:
        /*004c*/ 	.word	0x00000008
.L_17:


//--------------------- .nv.callgraph             --------------------------
	.section	.nv.callgraph,"",@"SHT_CUDA_CALLGRAPH"
	.align	4
	.sectionentsize	8
	.align		4
        /*0000*/ 	.word	0x00000000
	.align		4
        /*0004*/ 	.word	0xffffffff
	.align		4
        /*0008*/ 	.word	0x00000000
	.align		4
        /*000c*/ 	.word	0xfffffffe
	.align		4
        /*0010*/ 	.word	0x00000000
	.align		4
        /*0014*/ 	.word	0xfffffffd
	.align		4
        /*0018*/ 	.word	0x00000000
	.align		4
        /*001c*/ 	.word	0xfffffffc


//--------------------- .text._Z16factorial_kernelPi --------------------------
	.section	.text._Z16factorial_kernelPi,"ax",@progbits
	.align	128
        .global         _Z16factorial_kernelPi
        .type           _Z16factorial_kernelPi,@function
        .size           _Z16factorial_kernelPi,(.L_x_14 - _Z16factorial_kernelPi)
        .other          _Z16factorial_kernelPi,@"STO_CUDA_ENTRY STV_DEFAULT"
_Z16factorial_kernelPi:
.text._Z16factorial_kernelPi:
[----:B------:R-:W-:Y:S01]  /*0000*/  LDC R1, c[0x0][0x37c] ;  /* 0x0000df00ff017b82 */ /* 0x000fe20000000800 */
[----:B------:R-:W0:Y:S01]  /*0010*/  S2R R0, SR_TID.X ;  /* 0x0000000000007919 */ /* 0x000e220000002100 */
[----:B------:R-:W1:Y:S01]  /*0020*/  LDCU.64 UR4, c[0x0][0x358] ;  /* 0x00006b00ff0477ac */ /* 0x000e620008000a00 */
[----:B------:R-:W-:Y:S01]  /*0030*/  BSSY.RECONVERGENT B2, `(.L_x_0) ;  /* 0x0000063000027945 */ /* 0x000fe20003800200 */
[----:B------:R-:W-:Y:S01]  /*0040*/  HFMA2 R5, -RZ, RZ, 0, 5.9604644775390625e-08 ;  /* 0x00000001ff057431 */ /* 0x000fe200000001ff */
[----:B0-----:R-:W-:-:S13]  /*0050*/  ISETP.NE.AND P0, PT, R0, RZ, PT ;  /* 0x000000ff0000720c */ /* 0x001fda0003f05270 */
[----:B-1----:R-:W-:Y:S05]  /*0060*/  @!P0 BRA `(.L_x_1) ;  /* 0x00000004007c8947 */ /* 0x002fea0003800000 */
[C---:B------:R-:W-:Y:S01]  /*0070*/  ISETP.GE.U32.AND P0, PT, R0.reuse, 0x4, PT ;  /* 0x000000040000780c */ /* 0x040fe20003f06070 */
[----:B------:R-:W-:Y:S01]  /*0080*/  BSSY.RECONVERGENT B1, `(.L_x_2) ;  /* 0x0000055000017945 */ /* 0x000fe20003800200 */
[----:B------:R-:W-:Y:S01]  /*0090*/  LOP3.LUT R2, R0, 0x3, RZ, 0xc0, !PT ;  /* 0x0000000300027812 */ /* 0x000fe200078ec0ff */
[----:B------:R-:W-:Y:S01]  /*00a0*/  IMAD.MOV.U32 R4, RZ, RZ, 0x2 ;  /* 0x00000002ff047424 */ /* 0x000fe200078e00ff */
[----:B------:R-:W-:-:S09]  /*00b0*/  MOV R5, 0x1 ;  /* 0x0000000100057802 */ /* 0x000fd20000000f00 */
[----:B------:R-:W-:Y:S05]  /*00c0*/  @!P0 BRA `(.L_x_3) ;  /* 0x0000000400408947 */ /* 0x000fea0003800000 */
[----:B------:R-:W-:Y:S01]  /*00d0*/  LOP3.LUT R4, R0, 0x3fc, RZ, 0xc0, !PT ;  /* 0x000003fc00047812 */ /* 0x000fe200078ec0ff */
[----:B------:R-:W-:Y:S01]  /*00e0*/  BSSY.RECONVERGENT B0, `(.L_x_4) ;  /* 0x000004d000007945 */ /* 0x000fe20003800200 */
[----:B------:R-:W-:Y:S01]  /*00f0*/  MOV R5, 0x1 ;  /* 0x0000000100057802 */ /* 0x000fe20000000f00 */
[----:B------:R-:W-:Y:S01]  /*0100*/  IMAD.MOV.U32 R3, RZ, RZ, 0x5 ;  /* 0x00000005ff037424 */ /* 0x000fe200078e00ff */
[----:B------:R-:W-:-:S04]  /*0110*/  IADD3 R4, PT, PT, -R4, RZ, RZ ;  /* 0x000000ff04047210 */ /* 0x000fc80007ffe1ff */
[----:B------:R-:W-:-:S13]  /*0120*/  ISETP.GE.AND P0, PT, R4, RZ, PT ;  /* 0x000000ff0400720c */ /* 0x000fda0003f06270 */
[----:B------:R-:W-:Y:S05]  /*0130*/  @P0 BRA `(.L_x_5) ;  /* 0x0000000000f40947 */ /* 0x000fea0003800000 */
[----:B------:R-:W-:Y:S01]  /*0140*/  IADD3 R6, PT, PT, -R4, RZ, RZ ;  /* 0x000000ff04067210 */ /* 0x000fe20007ffe1ff */
[----:B------:R-:W-:Y:S01]  /*0150*/  BSSY.RECONVERGENT B3, `(.L_x_6) ;  /* 0x0000024000037945 */ /* 0x000fe20003800200 */
[----:B------:R-:W-:Y:S02]  /*0160*/  PLOP3.LUT P0, PT, PT, PT, PT, 0x80, 0x8 ;  /* 0x000000000008781c */ /* 0x000fe40003f0f070 */
[----:B------:R-:W-:-:S13]  /*0170*/  ISETP.GT.AND P1, PT, R6, 0xc, PT ;  /* 0x0000000c0600780c */ /* 0x000fda0003f24270 */
[----:B------:R-:W-:Y:S05]  /*0180*/  @!P1 BRA `(.L_x_7) ;  /* 0x0000000000809947 */ /* 0x000fea0003800000 */
[----:B------:R-:W-:-:S13]  /*0190*/  PLOP3.LUT P0, PT, PT, PT, PT, 0x8, 0x80 ;  /* 0x000000000080781c */ /* 0x000fda0003f0e170 */
.L_x_8:
[C---:B------:R-:W-:Y:S01]  /*01a0*/  IADD3 R6, PT, PT, R3.reuse, -0x3, RZ ;  /* 0xfffffffd03067810 */ /* 0x040fe20007ffe0ff */
[C---:B------:R-:W-:Y:S01]  /*01b0*/  VIADD R8, R3.reuse, 0xffffffff ;  /* 0xffffffff03087836 */ /* 0x040fe20000000000 */
[----:B------:R-:W-:Y:S02]  /*01c0*/  IADD3 R7, PT, PT, R3, 0x3, RZ ;  /* 0x0000000303077810 */ /* 0x000fe40007ffe0ff */
[----:B------:R-:W-:Y:S01]  /*01d0*/  IADD3 R4, PT, PT, R4, 0x10, RZ ;  /* 0x0000001004047810 */ /* 0x000fe20007ffe0ff */
[----:B------:R-:W-:-:S03]  /*01e0*/  IMAD R5, R6, R5, RZ ;  /* 0x0000000506057224 */ /* 0x000fc600078e02ff */
[----:B------:R-:W-:Y:S01]  /*01f0*/  ISETP.GE.AND P1, PT, R4, -0xc, PT ;  /* 0xfffffff40400780c */ /* 0x000fe20003f26270 */
[----:B------:R-:W-:Y:S01]  /*0200*/  IMAD R5, R6, R5, R5 ;  /* 0x0000000506057224 */ /* 0x000fe200078e0205 */
[----:B------:R-:W-:-:S03]  /*0210*/  IADD3 R6, PT, PT, R3, 0x5, RZ ;  /* 0x0000000503067810 */ /* 0x000fc60007ffe0ff */
[----:B------:R-:W-:Y:S01]  /*0220*/  IMAD R8, R5, R8, RZ ;  /* 0x0000000805087224 */ /* 0x000fe200078e02ff */
[----:B------:R-:W-:-:S03]  /*0230*/  IADD3 R5, PT, PT, R3, 0x1, RZ ;  /* 0x0000000103057810 */ /* 0x000fc60007ffe0ff */
[----:B------:R-:W-:-:S04]  /*0240*/  IMAD R8, R8, R3, RZ ;  /* 0x0000000308087224 */ /* 0x000fc800078e02ff */
[----:B------:R-:W-:-:S04]  /*0250*/  IMAD R8, R8, R5, RZ ;  /* 0x0000000508087224 */ /* 0x000fc800078e02ff */
[----:B------:R-:W-:Y:S02]  /*0260*/  IMAD R8, R5, R8, R8 ;  /* 0x0000000805087224 */ /* 0x000fe400078e0208 */
[C---:B------:R-:W-:Y:S02]  /*0270*/  VIADD R5, R3.reuse, 0x4 ;  /* 0x0000000403057836 */ /* 0x040fe40000000000 */
[----:B------:R-:W-:Y:S01]  /*0280*/  IMAD R8, R8, R7, RZ ;  /* 0x0000000708087224 */ /* 0x000fe200078e02ff */
[----:B------:R-:W-:-:S03]  /*0290*/  IADD3 R7, PT, PT, R3, 0x7, RZ ;  /* 0x0000000703077810 */ /* 0x000fc60007ffe0ff */
[----:B------:R-:W-:Y:S01]  /*02a0*/  IMAD R5, R5, R8, RZ ;  /* 0x0000000805057224 */ /* 0x000fe200078e02ff */
[----:B------:R-:W-:-:S03]  /*02b0*/  IADD3 R8, PT, PT, R3, 0x9, RZ ;  /* 0x0000000903087810 */ /* 0x000fc60007ffe0ff */
[----:B------:R-:W-:-:S04]  /*02c0*/  IMAD R5, R5, R6, RZ ;  /* 0x0000000605057224 */ /* 0x000fc800078e02ff */
[----:B------:R-:W-:Y:S02]  /*02d0*/  IMAD R6, R6, R5, R5 ;  /* 0x0000000506067224 */ /* 0x000fe400078e0205 */
[C---:B------:R-:W-:Y:S02]  /*02e0*/  VIADD R5, R3.reuse, 0x8 ;  /* 0x0000000803057836 */ /* 0x040fe40000000000 */
[----:B------:R-:W-:Y:S02]  /*02f0*/  IMAD R6, R6, R7, RZ ;  /* 0x0000000706067224 */ /* 0x000fe400078e02ff */
[----:B------:R-:W-:Y:S02]  /*0300*/  VIADD R7, R3, 0xb ;  /* 0x0000000b03077836 */ /* 0x000fe40000000000 */
[----:B------:R-:W-:-:S04]  /*0310*/  IMAD R5, R5, R6, RZ ;  /* 0x0000000605057224 */ /* 0x000fc800078e02ff */
[----:B------:R-:W-:-:S04]  /*0320*/  IMAD R5, R5, R8, RZ ;  /* 0x0000000805057224 */ /* 0x000fc800078e02ff */
[----:B------:R-:W-:Y:S01]  /*0330*/  IMAD R8, R8, R5, R5 ;  /* 0x0000000508087224 */ /* 0x000fe200078e0205 */
[C---:B------:R-:W-:Y:S02]  /*0340*/  IADD3 R5, PT, PT, R3.reuse, 0xc, RZ ;  /* 0x0000000c03057810 */ /* 0x040fe40007ffe0ff */
[----:B------:R-:W-:Y:S01]  /*0350*/  IADD3 R3, PT, PT, R3, 0x10, RZ ;  /* 0x0000001003037810 */ /* 0x000fe20007ffe0ff */
[----:B------:R-:W-:-:S04]  /*0360*/  IMAD R8, R8, R7, RZ ;  /* 0x0000000708087224 */ /* 0x000fc800078e02ff */
[----:B------:R-:W-:Y:S01]  /*0370*/  IMAD R5, R5, R8, RZ ;  /* 0x0000000805057224 */ /* 0x000fe200078e02ff */
[----:B------:R-:W-:Y:S06]  /*0380*/  @!P1 BRA `(.L_x_8) ;  /* 0xfffffffc00849947 */ /* 0x000fec000383ffff */
.L_x_7:
[----:B------:R-:W-:Y:S05]  /*0390*/  BSYNC.RECONVERGENT B3 ;  /* 0x0000000000037941 */ /* 0x000fea0003800200 */
.L_x_6:
[----:B------:R-:W-:Y:S01]  /*03a0*/  IMAD.MOV R6, RZ, RZ, -R4 ;  /* 0x000000ffff067224 */ /* 0x000fe200078e0a04 */
[----:B------:R-:W-:Y:S04]  /*03b0*/  BSSY.RECONVERGENT B3, `(.L_x_9) ;  /* 0x0000013000037945 */ /* 0x000fe80003800200 */
[----:B------:R-:W-:-:S13]  /*03c0*/  ISETP.GT.AND P1, PT, R6, 0x4, PT ;  /* 0x000000040600780c */ /* 0x000fda0003f24270 */
[----:B------:R-:W-:Y:S05]  /*03d0*/  @!P1 BRA `(.L_x_10) ;  /* 0x0000000000409947 */ /* 0x000fea0003800000 */
[C---:B------:R-:W-:Y:S01]  /*03e0*/  IADD3 R6, PT, PT, R3.reuse, -0x3, RZ ;  /* 0xfffffffd03067810 */ /* 0x040fe20007ffe0ff */
[C---:B------:R-:W-:Y:S01]  /*03f0*/  VIADD R7, R3.reuse, 0x3 ;  /* 0x0000000303077836 */ /* 0x040fe20000000000 */
[----:B------:R-:W-:Y:S02]  /*0400*/  IADD3 R8, PT, PT, R3, -0x1, RZ ;  /* 0xffffffff03087810 */ /* 0x000fe40007ffe0ff */
[----:B------:R-:W-:Y:S01]  /*0410*/  PLOP3.LUT P0, PT, PT, PT, PT, 0x8, 0x80 ;  /* 0x000000000080781c */ /* 0x000fe20003f0e170 */
[----:B------:R-:W-:Y:S01]  /*0420*/  IMAD R5, R5, R6, RZ ;  /* 0x0000000605057224 */ /* 0x000fe200078e02ff */
[----:B------:R-:W-:-:S03]  /*0430*/  IADD3 R4, PT, PT, R4, 0x8, RZ ;  /* 0x0000000804047810 */ /* 0x000fc60007ffe0ff */
[----:B------:R-:W-:-:S04]  /*0440*/  IMAD R5, R6, R5, R5 ;  /* 0x0000000506057224 */ /* 0x000fc800078e0205 */
[----:B------:R-:W-:Y:S01]  /*0450*/  IMAD R8, R5, R8, RZ ;  /* 0x0000000805087224 */ /* 0x000fe200078e02ff */
[----:B------:R-:W-:-:S03]  /*0460*/  IADD3 R5, PT, PT, R3, 0x1, RZ ;  /* 0x0000000103057810 */ /* 0x000fc60007ffe0ff */
[----:B------:R-:W-:-:S04]  /*0470*/  IMAD R8, R3, R8, RZ ;  /* 0x0000000803087224 */ /* 0x000fc800078e02ff */
[----:B------:R-:W-:-:S04]  /*0480*/  IMAD R8, R8, R5, RZ ;  /* 0x0000000508087224 */ /* 0x000fc800078e02ff */
[----:B------:R-:W-:Y:S01]  /*0490*/  IMAD R8, R5, R8, R8 ;  /* 0x0000000805087224 */ /* 0x000fe200078e0208 */
[C---:B------:R-:W-:Y:S02]  /*04a0*/  IADD3 R5, PT, PT, R3.reuse, 0x4, RZ ;  /* 0x0000000403057810 */ /* 0x040fe40007ffe0ff */
[----:B------:R-:W-:Y:S01]  /*04b0*/  IADD3 R3, PT, PT, R3, 0x8, RZ ;  /* 0x0000000803037810 */ /* 0x000fe20007ffe0ff */
[----:B------:R-:W-:-:S04]  /*04c0*/  IMAD R8, R8, R7, RZ ;  /* 0x0000000708087224 */ /* 0x000fc800078e02ff */
[----:B------:R-:W-:-:S07]  /*04d0*/  IMAD R5, R5, R8, RZ ;  /* 0x0000000805057224 */ /* 0x000fce00078e02ff */
.L_x_10:
[----:B------:R-:W-:Y:S05]  /*04e0*/  BSYNC.RECONVERGENT B3 ;  /* 0x0000000000037941 */ /* 0x000fea0003800200 */
.L_x_9:
[----:B------:R-:W-:-:S13]  /*04f0*/  ISETP.NE.OR P0, PT, R4, RZ, P0 ;  /* 0x000000ff0400720c */ /* 0x000fda0000705670 */
[----:B------:R-:W-:Y:S05]  /*0500*/  @!P0 BRA `(.L_x_11) ;  /* 0x0000000000288947 */ /* 0x000fea0003800000 */
.L_x_5:
[----:B------:R-:W-:Y:S01]  /*0510*/  IADD3 R4, PT, PT, R4, 0x4, RZ ;  /* 0x0000000404047810 */ /* 0x000fe20007ffe0ff */
[C---:B------:R-:W-:Y:S01]  /*0520*/  VIADD R6, R3.reuse, 0xfffffffd ;  /* 0xfffffffd03067836 */ /* 0x040fe20000000000 */
[----:B------:R-:W-:Y:S02]  /*0530*/  IADD3 R8, PT, PT, R3, -0x1, RZ ;  /* 0xffffffff03087810 */ /* 0x000fe40007ffe0ff */
[----:B------:R-:W-:Y:S01]  /*0540*/  ISETP.NE.AND P0, PT, R4, RZ, PT ;  /* 0x000000ff0400720c */ /* 0x000fe20003f05270 */
[----:B------:R-:W-:-:S04]  /*0550*/  IMAD R5, R6, R5, RZ ;  /* 0x0000000506057224 */ /* 0x000fc800078e02ff */
[----:B------:R-:W-:-:S04]  /*0560*/  IMAD R5, R6, R5, R5 ;  /* 0x0000000506057224 */ /* 0x000fc800078e0205 */
[----:B------:R-:W-:-:S04]  /*0570*/  IMAD R8, R5, R8, RZ ;  /* 0x0000000805087224 */ /* 0x000fc800078e02ff */
[----:B------:R-:W-:Y:S01]  /*0580*/  IMAD R5, R8, R3, RZ ;  /* 0x0000000308057224 */ /* 0x000fe200078e02ff */
[----:B------:R-:W-:Y:S01]  /*0590*/  IADD3 R3, PT, PT, R3, 0x4, RZ ;  /* 0x0000000403037810 */ /* 0x000fe20007ffe0ff */
[----:B------:R-:W-:Y:S06]  /*05a0*/  @P0 BRA `(.L_x_5) ;  /* 0xfffffffc00d80947 */ /* 0x000fec000383ffff */
.L_x_11:
[----:B------:R-:W-:Y:S05]  /*05b0*/  BSYNC.RECONVERGENT B0 ;  /* 0x0000000000007941 */ /* 0x000fea0003800200 */
.L_x_4:
[----:B------:R-:W-:-:S07]  /*05c0*/  VIADD R4, R3, 0xfffffffd ;  /* 0xfffffffd03047836 */ /* 0x000fce0000000000 */
.L_x_3:
[----:B------:R-:W-:Y:S05]  /*05d0*/  BSYNC.RECONVERGENT B1 ;  /* 0x0000000000017941 */ /* 0x000fea0003800200 */
.L_x_2:
[----:B------:R-:W-:-:S13]  /*05e0*/  ISETP.NE.AND P0, PT, R2, RZ, PT ;  /* 0x000000ff0200720c */ /* 0x000fda0003f05270 */
[----:B------:R-:W-:Y:S05]  /*05f0*/  @!P0 BRA `(.L_x_1) ;  /* 0x0000000000188947 */ /* 0x000fea0003800000 */
[----:B------:R-:W-:-:S07]  /*0600*/  IADD3 R2, PT, PT, -R2, RZ, RZ ;  /* 0x000000ff02027210 */ /* 0x000fce0007ffe1ff */
.L_x_12:
[----:B------:R-:W-:Y:S01]  /*0610*/  IADD3 R2, PT, PT, R2, 0x1, RZ ;  /* 0x0000000102027810 */ /* 0x000fe20007ffe0ff */
[C---:B------:R-:W-:Y:S01]  /*0620*/  IMAD R5, R4.reuse, R5, RZ ;  /* 0x0000000504057224 */ /* 0x040fe200078e02ff */
[----:B------:R-:W-:Y:S02]  /*0630*/  IADD3 R4, PT, PT, R4, 0x1, RZ ;  /* 0x0000000104047810 */ /* 0x000fe40007ffe0ff */
[----:B------:R-:W-:-:S13]  /*0640*/  ISETP.NE.AND P0, PT, R2, RZ, PT ;  /* 0x000000ff0200720c */ /* 0x000fda0003f05270 */
[----:B------:R-:W-:Y:S05]  /*0650*/  @P0 BRA `(.L_x_12) ;  /* 0xfffffffc00ec0947 */ /* 0x000fea000383ffff */
.L_x_1:
[----:B------:R-:W-:Y:S05]  /*0660*/  BSYNC.RECONVERGENT B2 ;  /* 0x0000000000027941 */ /* 0x000fea0003800200 */
.L_x_0:
[----:B------:R-:W0:Y:S02]  /*0670*/  LDC.64 R2, c[0x0][0x380] ;  /* 0x0000e000ff027b82 */ /* 0x000e240000000a00 */
[----:B0-----:R-:W-:-:S05]  /*0680*/  IMAD.WIDE.U32 R2, R0, 0x4, R2 ;  /* 0x0000000400027825 */ /* 0x001fca00078e0002 */
[----:B------:R-:W-:Y:S01]  /*0690*/  STG.E desc[UR4][R2.64], R5 ;  /* 0x0000000502007986 */ /* 0x000fe2000c101904 */
[----:B------:R-:W-:Y:S05]  /*06a0*/  EXIT ;  /* 0x000000000000794d */ /* 0x000fea0003800000 */
.L_x_13:
[----:B------:R-:W-:-:S00]  /*06b0*/  BRA `(.L_x_13) ;  /* 0xfffffffc00fc7947 */ /* 0x000fc0000383ffff */
[----:B------:R-:W-:-:S00]  /*06c0*/  NOP ;  /* 0x0000000000007918 */ /* 0x000fc00000000000 */
        /* <DEDUP_REMOVED lines=11> */
.L_x_14:


//--------------------- .nv.shared.reserved.0     --------------------------
	.section	.nv.shared.reserved.0,"aw",@nobits
	.weak		__nv_reservedSMEM_offset_0_alias
	.size		__nv_reservedSMEM_offset_0_alias, 0, 64
	.other		__nv_reservedSMEM_offset_0_alias,@"STO_CUDA_RESERVED_SHARED STV_DEFAULT"
__nv_reservedSMEM_offset_0_alias:
	.zero		0
	.zero		64


//--------------------- .nv.constant0._Z16factorial_kernelPi --------------------------
	.section	.nv.constant0._Z16factorial_kernelPi,"a",@progbits
	.sectionflags	@""
	.align	4
.nv.constant0._Z16factorial_kernelPi:
	.zero		904


//--------------------- SYMBOLS --------------------------

	.type		.nv.reservedSmem.offset0,@object
	.size		.nv.reservedSmem.offset0,0x4
